	.headerflags	@"EF_CUDA_TEXMODE_UNIFIED EF_CUDA_64BIT_ADDRESS EF_CUDA_ACCELERATORS EF_CUDA_SM90 EF_CUDA_VIRTUAL_SM(EF_CUDA_SM90)"
	.elftype	@"ET_EXEC"


//--------------------- .nv.info                  --------------------------
	.section	.nv.info,"",@"SHT_CUDA_INFO"
	.align	4


	//----- nvinfo : EIATTR_REGCOUNT
	.align		4
        /*0000*/ 	.byte	0x04, 0x2f
        /*0002*/ 	.short	(.L_1 - .L_0)
	.align		4
.L_0:
        /*0004*/ 	.word	index@(triton_poi_fused_convolution_relu_6)
        /*0008*/ 	.word	0x00000020


	//----- nvinfo : EIATTR_MIN_STACK_SIZE
	.align		4
.L_1:
        /*000c*/ 	.byte	0x04, 0x12
        /*000e*/ 	.short	(.L_3 - .L_2)
	.align		4
.L_2:
        /*0010*/ 	.word	index@(triton_poi_fused_convolution_relu_6)
        /*0014*/ 	.word	0x00000000


	//----- nvinfo : EIATTR_FRAME_SIZE
	.align		4
.L_3:
        /*0018*/ 	.byte	0x04, 0x11
        /*001a*/ 	.short	(.L_5 - .L_4)
	.align		4
.L_4:
        /*001c*/ 	.word	index@(triton_poi_fused_convolution_relu_6)
        /*0020*/ 	.word	0x00000000


	//----- nvinfo : EIATTR_MIN_STACK_SIZE
	.align		4
.L_5:
        /*0024*/ 	.byte	0x04, 0x12
        /*0026*/ 	.short	(.L_7 - .L_6)
	.align		4
.L_6:
        /*0028*/ 	.word	index@(triton_poi_fused_convolution_relu_6)
        /*002c*/ 	.word	0x00000000
.L_7:


//--------------------- .nv.info.triton_poi_fused_convolution_relu_6 --------------------------
	.section	.nv.info.triton_poi_fused_convolution_relu_6,"",@"SHT_CUDA_INFO"
	.sectionflags	@""
	.align	4


	//----- nvinfo : EIATTR_CUDA_API_VERSION
	.align		4
        /*0000*/ 	.byte	0x04, 0x37
        /*0002*/ 	.short	(.L_9 - .L_8)
.L_8:
        /*0004*/ 	.word	0x0000007c


	//----- nvinfo : EIATTR_KPARAM_INFO
	.align		4
.L_9:
        /*0008*/ 	.byte	0x04, 0x17
        /*000a*/ 	.short	(.L_11 - .L_10)
.L_10:
        /*000c*/ 	.word	0x00000000
        /*0010*/ 	.short	0x0004
        /*0012*/ 	.short	0x001c
        /*0014*/ 	.byte	0x00, 0xf0, 0x11, 0x00


	//----- nvinfo : EIATTR_KPARAM_INFO
	.align		4
.L_11:
        /*0018*/ 	.byte	0x04, 0x17
        /*001a*/ 	.short	(.L_13 - .L_12)
.L_12:
        /*001c*/ 	.word	0x00000000
        /*0020*/ 	.short	0x0003
        /*0022*/ 	.short	0x0018
        /*0024*/ 	.byte	0x00, 0xf0, 0x11, 0x00


	//----- nvinfo : EIATTR_KPARAM_INFO
	.align		4
.L_13:
        /*0028*/ 	.byte	0x04, 0x17
        /*002a*/ 	.short	(.L_15 - .L_14)
.L_14:
        /*002c*/ 	.word	0x00000000
        /*0030*/ 	.short	0x0002
        /*0032*/ 	.short	0x0010
        /*0034*/ 	.byte	0x00, 0xf4, 0x21, 0x00


	//----- nvinfo : EIATTR_KPARAM_INFO
	.align		4
.L_15:
        /*0038*/ 	.byte	0x04, 0x17
        /*003a*/ 	.short	(.L_17 - .L_16)
.L_16:
        /*003c*/ 	.word	0x00000000
        /*0040*/ 	.short	0x0001
        /*0042*/ 	.short	0x0008
        /*0044*/ 	.byte	0x00, 0xf4, 0x21, 0x00


	//----- nvinfo : EIATTR_KPARAM_INFO
	.align		4
.L_17:
        /*0048*/ 	.byte	0x04, 0x17
        /*004a*/ 	.short	(.L_19 - .L_18)
.L_18:
        /*004c*/ 	.word	0x00000000
        /*0050*/ 	.short	0x0000
        /*0052*/ 	.short	0x0000
        /*0054*/ 	.byte	0x00, 0xf4, 0x21, 0x00


	//----- nvinfo : EIATTR_SPARSE_MMA_MASK
	.align		4
.L_19:
        /*0058*/ 	.byte	0x03, 0x50
        /*005a*/ 	.short	0x0000


	//----- nvinfo : EIATTR_MAXREG_COUNT
	.align		4
        /*005c*/ 	.byte	0x03, 0x1b
        /*005e*/ 	.short	0x00ff


	//----- nvinfo : EIATTR_EXIT_INSTR_OFFSETS
	.align		4
        /*0060*/ 	.byte	0x04, 0x1c
        /*0062*/ 	.short	(.L_21 - .L_20)


	//   ....[0]....
.L_20:
        /*0064*/ 	.word	0x00001380


	//   ....[1]....
        /*0068*/ 	.word	0x000013d0


	//----- nvinfo : EIATTR_REQNTID
	.align		4
.L_21:
        /*006c*/ 	.byte	0x04, 0x10
        /*006e*/ 	.short	(.L_23 - .L_22)
.L_22:
        /*0070*/ 	.word	0x00000100
        /*0074*/ 	.word	0x00000001
        /*0078*/ 	.word	0x00000001


	//----- nvinfo : EIATTR_CBANK_PARAM_SIZE
	.align		4
.L_23:
        /*007c*/ 	.byte	0x03, 0x19
        /*007e*/ 	.short	0x0020


	//----- nvinfo : EIATTR_PARAM_CBANK
	.align		4
        /*0080*/ 	.byte	0x04, 0x0a
        /*0082*/ 	.short	(.L_25 - .L_24)
	.align		4
.L_24:
        /*0084*/ 	.word	index@(.nv.constant0.triton_poi_fused_convolution_relu_6)
        /*0088*/ 	.short	0x0210
        /*008a*/ 	.short	0x0020


	//----- nvinfo : EIATTR_SW_WAR
	.align		4
.L_25:
        /*008c*/ 	.byte	0x04, 0x36
        /*008e*/ 	.short	(.L_27 - .L_26)
.L_26:
        /*0090*/ 	.word	0x00000008
.L_27:


//--------------------- .nv.callgraph             --------------------------
	.section	.nv.callgraph,"",@"SHT_CUDA_CALLGRAPH"
	.align	4
	.sectionentsize	8
	.align		4
        /*0000*/ 	.word	0x00000000
	.align		4
        /*0004*/ 	.word	0xffffffff
	.align		4
        /*0008*/ 	.word	0x00000000
	.align		4
        /*000c*/ 	.word	0xfffffffe
	.align		4
        /*0010*/ 	.word	0x00000000
	.align		4
        /*0014*/ 	.word	0xfffffffd
	.align		4
        /*0018*/ 	.word	0x00000000
	.align		4
        /*001c*/ 	.word	0xfffffffc


//--------------------- .text.triton_poi_fused_convolution_relu_6 --------------------------
	.section	.text.triton_poi_fused_convolution_relu_6,"ax",@progbits
	.sectionflags	@"SHF_BARRIERS=1"
	.align	128
        .global         triton_poi_fused_convolution_relu_6
        .type           triton_poi_fused_convolution_relu_6,@function
        .size           triton_poi_fused_convolution_relu_6,(.L_x_1 - triton_poi_fused_convolution_relu_6)
        .other          triton_poi_fused_convolution_relu_6,@"STO_CUDA_ENTRY STV_DEFAULT"
triton_poi_fused_convolution_relu_6:
.text.triton_poi_fused_convolution_relu_6:
[----:B------:R-:W0:Y:S01]  /*0000*/  LDC R1, c[0x0][0x28] ;  /* 0x00000a00ff017b82 */ /* 0x000e220000000800 */
[----:B------:R-:W1:Y:S07]  /*0010*/  S2R R0, SR_CTAID.Y ;  /* 0x0000000000007919 */ /* 0x000e6e0000002600 */
[----:B------:R-:W2:Y:S01]  /*0020*/  LDC.64 R28, c[0x0][0x210] ;  /* 0x00008400ff1c7b82 */ /* 0x000ea20000000a00 */
[----:B------:R-:W-:Y:S01]  /*0030*/  ULDC.64 UR6, c[0x0][0x208] ;  /* 0x0000820000067ab9 */ /* 0x000fe20000000a00 */
[----:B------:R-:W-:Y:S01]  /*0040*/  CS2R R4, SRZ ;  /* 0x0000000000047805 */ /* 0x000fe2000001ff00 */
[----:B------:R-:W3:Y:S01]  /*0050*/  S2R R24, SR_TID.X ;  /* 0x0000000000187919 */ /* 0x000ee20000002100 */
[----:B------:R-:W-:Y:S01]  /*0060*/  CS2R R6, SRZ ;  /* 0x0000000000067805 */ /* 0x000fe2000001ff00 */
[----:B------:R-:W4:Y:S01]  /*0070*/  S2R R25, SR_CTAID.X ;  /* 0x0000000000197919 */ /* 0x000f220000002500 */
[----:B-1----:R-:W-:-:S02]  /*0080*/  IMAD.SHL.U32 R0, R0, 0x40, RZ ;  /* 0x0000004000007824 */ /* 0x002fc400078e00ff */
[----:B---3--:R-:W-:Y:S01]  /*0090*/  IMAD.SHL.U32 R3, R24, 0x4, RZ ;  /* 0x0000000418037824 */ /* 0x008fe200078e00ff */
[----:B------:R-:W-:Y:S01]  /*00a0*/  SHF.R.U32.HI R26, RZ, 0x4, R24 ;  /* 0x00000004ff1a7819 */ /* 0x000fe20000011618 */
[----:B----4-:R-:W-:-:S03]  /*00b0*/  IMAD.SHL.U32 R25, R25, 0x40, RZ ;  /* 0x0000004019197824 */ /* 0x010fc600078e00ff */
[----:B------:R-:W-:Y:S02]  /*00c0*/  LOP3.LUT R3, R0, 0x3c, R3, 0xf8, !PT ;  /* 0x0000003c00037812 */ /* 0x000fe400078ef803 */
[----:B------:R-:W-:Y:S02]  /*00d0*/  SGXT.U32 R26, R26, 0x4 ;  /* 0x000000041a1a781a */ /* 0x000fe40000000000 */
[----:B------:R-:W-:Y:S02]  /*00e0*/  SHF.R.S32.HI R2, RZ, 0x1f, R3 ;  /* 0x0000001fff027819 */ /* 0x000fe40000011403 */
[----:B------:R-:W-:Y:S02]  /*00f0*/  ISETP.GE.AND P4, PT, R3, 0x100, PT ;  /* 0x000001000300780c */ /* 0x000fe40003f86270 */
[----:B------:R-:W-:Y:S02]  /*0100*/  LEA.HI R8, R2, R3, RZ, 0x6 ;  /* 0x0000000302087211 */ /* 0x000fe400078f30ff */
[----:B------:R-:W-:-:S02]  /*0110*/  LOP3.LUT R12, R25, 0x10, R26, 0xfe, !PT ;  /* 0x00000010190c7812 */ /* 0x000fc400078efe1a */
[----:B------:R-:W-:Y:S02]  /*0120*/  LOP3.LUT R2, R8, 0xffffffc0, RZ, 0xc0, !PT ;  /* 0xffffffc008027812 */ /* 0x000fe400078ec0ff */
[----:B------:R-:W-:Y:S02]  /*0130*/  SHF.R.S32.HI R10, RZ, 0x6, R8 ;  /* 0x00000006ff0a7819 */ /* 0x000fe40000011408 */
[----:B------:R-:W-:Y:S02]  /*0140*/  CS2R R8, SRZ ;  /* 0x0000000000087805 */ /* 0x000fe4000001ff00 */
[----:B------:R-:W-:Y:S01]  /*0150*/  ISETP.LT.AND P1, PT, R12, 0xe1, !P4 ;  /* 0x000000e10c00780c */ /* 0x000fe20006721270 */
[----:B------:R-:W-:Y:S01]  /*0160*/  IMAD.IADD R23, R3, 0x1, -R2 ;  /* 0x0000000103177824 */ /* 0x000fe200078e0a02 */
[----:B------:R-:W-:Y:S01]  /*0170*/  LOP3.LUT R11, R25, R26, RZ, 0xfc, !PT ;  /* 0x0000001a190b7212 */ /* 0x000fe200078efcff */
[----:B------:R-:W1:Y:S01]  /*0180*/  LDC.64 R2, c[0x0][0x218] ;  /* 0x00008600ff027b82 */ /* 0x000e620000000a00 */
[----:B------:R-:W-:Y:S01]  /*0190*/  LOP3.LUT R13, R25, 0x20, R26, 0xfe, !PT ;  /* 0x00000020190d7812 */ /* 0x000fe200078efe1a */
[----:B------:R-:W-:Y:S01]  /*01a0*/  IMAD R14, R10, 0x3840, R23 ;  /* 0x000038400a0e7824 */ /* 0x000fe200078e0217 */
[----:B------:R-:W-:-:S02]  /*01b0*/  ISETP.LT.AND P0, PT, R11, 0xe1, !P4 ;  /* 0x000000e10b00780c */ /* 0x000fc40006701270 */
[----:B------:R-:W-:Y:S01]  /*01c0*/  ISETP.LT.AND P2, PT, R13, 0xe1, !P4 ;  /* 0x000000e10d00780c */ /* 0x000fe20006741270 */
[--C-:B------:R-:W-:Y:S01]  /*01d0*/  IMAD R21, R12, 0x40, R14.reuse ;  /* 0x000000400c157824 */ /* 0x100fe200078e020e */
[----:B------:R-:W-:Y:S01]  /*01e0*/  LOP3.LUT R12, R25, 0x30, R26, 0xfe, !PT ;  /* 0x00000030190c7812 */ /* 0x000fe200078efe1a */
[----:B------:R-:W-:Y:S01]  /*01f0*/  IMAD R19, R11, 0x40, R14 ;  /* 0x000000400b137824 */ /* 0x000fe200078e020e */
[----:B------:R-:W-:Y:S01]  /*0200*/  CS2R R10, SRZ ;  /* 0x00000000000a7805 */ /* 0x000fe2000001ff00 */
[----:B--2---:R-:W-:Y:S01]  /*0210*/  IMAD.WIDE R20, R21, 0x4, R28 ;  /* 0x0000000415147825 */ /* 0x004fe200078e021c */
[----:B------:R-:W-:-:S03]  /*0220*/  ISETP.LT.AND P3, PT, R12, 0xe1, !P4 ;  /* 0x000000e10c00780c */ /* 0x000fc60006761270 */
[--C-:B------:R-:W-:Y:S01]  /*0230*/  IMAD R17, R13, 0x40, R14.reuse ;  /* 0x000000400d117824 */ /* 0x100fe200078e020e */
[----:B------:R2:W3:Y:S01]  /*0240*/  @P1 LDG.E.EL.128 R8, desc[UR6][R20.64] ;  /* 0x0000000614081981 */ /* 0x0004e2000c2e1d00 */
[----:B------:R-:W-:Y:S01]  /*0250*/  IMAD R27, R12, 0x40, R14 ;  /* 0x000000400c1b7824 */ /* 0x000fe200078e020e */
[----:B------:R-:W-:Y:S02]  /*0260*/  CS2R R12, SRZ ;  /* 0x00000000000c7805 */ /* 0x000fe4000001ff00 */
[----:B------:R-:W-:Y:S01]  /*0270*/  CS2R R14, SRZ ;  /* 0x00000000000e7805 */ /* 0x000fe2000001ff00 */
[----:B------:R-:W-:-:S05]  /*0280*/  IMAD.WIDE R18, R19, 0x4, R28 ;  /* 0x0000000413127825 */ /* 0x000fca00078e021c */
[----:B------:R4:W5:Y:S01]  /*0290*/  @P0 LDG.E.EL.128 R4, desc[UR6][R18.64] ;  /* 0x0000000612040981 */ /* 0x000962000c2e1d00 */
[----:B--2---:R-:W-:Y:S01]  /*02a0*/  IMAD.WIDE R20, R17, 0x4, R28 ;  /* 0x0000000411147825 */ /* 0x004fe200078e021c */
[----:B------:R-:W-:-:S03]  /*02b0*/  CS2R R16, SRZ ;  /* 0x0000000000107805 */ /* 0x000fc6000001ff00 */
[----:B-1----:R-:W-:Y:S01]  /*02c0*/  IMAD.WIDE R2, R23, 0x4, R2 ;  /* 0x0000000417027825 */ /* 0x002fe200078e0202 */
[----:B------:R1:W2:Y:S01]  /*02d0*/  @P2 LDG.E.EL.128 R12, desc[UR6][R20.64] ;  /* 0x00000006140c2981 */ /* 0x0002a2000c2e1d00 */
[----:B------:R-:W-:Y:S02]  /*02e0*/  CS2R R22, SRZ ;  /* 0x0000000000167805 */ /* 0x000fe4000001ff00 */
[----:B------:R-:W-:Y:S01]  /*02f0*/  IMAD.WIDE R28, R27, 0x4, R28 ;  /* 0x000000041b1c7825 */ /* 0x000fe200078e021c */
[----:B----4-:R-:W-:Y:S02]  /*0300*/  CS2R R18, SRZ ;  /* 0x0000000000127805 */ /* 0x010fe4000001ff00 */
[----:B-1----:R-:W-:-:S04]  /*0310*/  CS2R R20, SRZ ;  /* 0x0000000000147805 */ /* 0x002fc8000001ff00 */
[----:B------:R-:W4:Y:S04]  /*0320*/  @P3 LDG.E.EL.128 R16, desc[UR6][R28.64] ;  /* 0x000000061c103981 */ /* 0x000f28000c2e1d00 */
[----:B------:R-:W3:Y:S01]  /*0330*/  @!P4 LDG.E.EL.128 R20, desc[UR6][R2.64] ;  /* 0x000000060214c981 */ /* 0x000ee2000c2e1d00 */
[----:B------:R-:W1:Y:S01]  /*0340*/  S2UR UR5, SR_CgaCtaId ;  /* 0x00000000000579c3 */ /* 0x000e620000008800 */
[----:B------:R-:W-:Y:S02]  /*0350*/  UMOV UR4, 0x400 ;  /* 0x0000040000047882 */ /* 0x000fe40000000000 */
[----:B-1----:R-:W-:Y:S01]  /*0360*/  UPRMT UR4, UR5, 0x654, UR4 ;  /* 0x0000065405047896 */ /* 0x002fe20008000004 */
[----:B------:R-:W-:Y:S02]  /*0370*/  LOP3.LUT R25, R25, 0x3f, R24, 0xf8, !PT ;  /* 0x0000003f19197812 */ /* 0x000fe400078ef818 */
[C---:B---3--:R-:W-:Y:S01]  /*0380*/  FSETP.GEU.AND P6, PT, R20.reuse, -R8, PT ;  /* 0x800000081400720b */ /* 0x048fe20003fce000 */
[C---:B------:R-:W-:Y:S01]  /*0390*/  FADD R8, R20.reuse, R8 ;  /* 0x0000000814087221 */ /* 0x040fe20000000000 */
[C---:B--2---:R-:W-:Y:S01]  /*03a0*/  FSETP.GEU.AND P3, PT, R20.reuse, -R12, PT ;  /* 0x8000000c1400720b */ /* 0x044fe20003f6e000 */
[C---:B------:R-:W-:Y:S01]  /*03b0*/  FADD R12, R20.reuse, R12 ;  /* 0x0000000c140c7221 */ /* 0x040fe20000000000 */
[C---:B----4-:R-:W-:Y:S01]  /*03c0*/  FSETP.GEU.AND P2, PT, R20.reuse, -R16, PT ;  /* 0x800000101400720b */ /* 0x050fe20003f4e000 */
[C---:B------:R-:W-:Y:S01]  /*03d0*/  FADD R16, R20.reuse, R16 ;  /* 0x0000001014107221 */ /* 0x040fe20000000000 */
[C---:B-----5:R-:W-:Y:S01]  /*03e0*/  FSETP.GEU.AND P4, PT, R20.reuse, -R4, PT ;  /* 0x800000041400720b */ /* 0x060fe20003f8e000 */
[----:B------:R-:W-:Y:S01]  /*03f0*/  FADD R4, R20, R4 ;  /* 0x0000000414047221 */ /* 0x000fe20000000000 */
[----:B------:R-:W-:Y:S01]  /*0400*/  IMAD.SHL.U32 R20, R24, 0x100, RZ ;  /* 0x0000010018147824 */ /* 0x000fe200078e00ff */
[----:B------:R-:W-:-:S04]  /*0410*/  FSEL R8, R8, RZ, P6 ;  /* 0x000000ff08087208 */ /* 0x000fc80003000000 */
[----:B------:R-:W-:Y:S02]  /*0420*/  LOP3.LUT R3, R20, 0xf00, RZ, 0xc0, !PT ;  /* 0x00000f0014037812 */ /* 0x000fe400078ec0ff */
[C---:B------:R-:W-:Y:S01]  /*0430*/  FSETP.GEU.AND P6, PT, R21.reuse, -R5, PT ;  /* 0x800000051500720b */ /* 0x040fe20003fce000 */
[----:B------:R-:W-:Y:S01]  /*0440*/  FADD R5, R21, R5 ;  /* 0x0000000515057221 */ /* 0x000fe20000000000 */
[----:B------:R-:W-:Y:S02]  /*0450*/  LOP3.LUT R28, R3, 0xc0, RZ, 0xfc, !PT ;  /* 0x000000c0031c7812 */ /* 0x000fe400078efcff */
[C---:B------:R-:W-:Y:S01]  /*0460*/  FSETP.GEU.AND P5, PT, R21.reuse, -R9, PT ;  /* 0x800000091500720b */ /* 0x040fe20003fae000 */
[----:B------:R-:W-:Y:S01]  /*0470*/  FADD R9, R21, R9 ;  /* 0x0000000915097221 */ /* 0x000fe20000000000 */
[----:B------:R-:W-:Y:S02]  /*0480*/  LOP3.LUT R2, R3, R26, RZ, 0xfc, !PT ;  /* 0x0000001a03027212 */ /* 0x000fe400078efcff */
[----:B------:R-:W-:-:S02]  /*0490*/  FSEL R12, R12, RZ, P3 ;  /* 0x000000ff0c0c7208 */ /* 0x000fc40001800000 */
[----:B------:R-:W-:Y:S02]  /*04a0*/  LOP3.LUT R26, R3, 0x80, RZ, 0xfc, !PT ;  /* 0x00000080031a7812 */ /* 0x000fe400078efcff */
[----:B------:R-:W-:Y:S02]  /*04b0*/  LEA.HI R29, R28, UR4, RZ, 0x1c ;  /* 0x000000041c1d7c11 */ /* 0x000fe4000f8fe0ff */
[C---:B------:R-:W-:Y:S01]  /*04c0*/  FSETP.GEU.AND P3, PT, R22.reuse, -R10, PT ;  /* 0x8000000a1600720b */ /* 0x040fe20003f6e000 */
[C---:B------:R-:W-:Y:S01]  /*04d0*/  FADD R10, R22.reuse, R10 ;  /* 0x0000000a160a7221 */ /* 0x040fe20000000000 */
[----:B------:R-:W-:Y:S02]  /*04e0*/  FSEL R28, R5, RZ, P6 ;  /* 0x000000ff051c7208 */ /* 0x000fe40003000000 */
[C---:B------:R-:W-:Y:S01]  /*04f0*/  FSETP.GEU.AND P6, PT, R22.reuse, -R6, PT ;  /* 0x800000061600720b */ /* 0x040fe20003fce000 */
[----:B------:R-:W1:Y:S01]  /*0500*/  S2R R5, SR_TID.X ;  /* 0x0000000000057919 */ /* 0x000e620000002100 */
[----:B------:R-:W-:Y:S01]  /*0510*/  FADD R6, R22, R6 ;  /* 0x0000000616067221 */ /* 0x000fe20000000000 */
[----:B------:R-:W-:-:S02]  /*0520*/  LOP3.LUT R20, R3, 0x40, RZ, 0xfc, !PT ;  /* 0x0000004003147812 */ /* 0x000fc400078efcff */
[----:B------:R-:W-:Y:S02]  /*0530*/  LEA.HI R27, R26, UR4, RZ, 0x1c ;  /* 0x000000041a1b7c11 */ /* 0x000fe4000f8fe0ff */
[C---:B------:R-:W-:Y:S01]  /*0540*/  FSETP.GEU.AND P0, PT, R21.reuse, -R13, PT ;  /* 0x8000000d1500720b */ /* 0x040fe20003f0e000 */
[C---:B------:R-:W-:Y:S01]  /*0550*/  FADD R13, R21.reuse, R13 ;  /* 0x0000000d150d7221 */ /* 0x040fe20000000000 */
[C---:B------:R-:W-:Y:S01]  /*0560*/  FSETP.GEU.AND P1, PT, R21.reuse, -R17, PT ;  /* 0x800000111500720b */ /* 0x040fe20003f2e000 */
[----:B------:R-:W-:Y:S01]  /*0570*/  FADD R17, R21, R17 ;  /* 0x0000001115117221 */ /* 0x000fe20000000000 */
[----:B------:R-:W-:Y:S02]  /*0580*/  FSEL R26, R9, RZ, P5 ;  /* 0x000000ff091a7208 */ /* 0x000fe40002800000 */
[----:B------:R-:W-:Y:S01]  /*0590*/  FSEL R9, R10, RZ, P3 ;  /* 0x000000ff0a097208 */ /* 0x000fe20001800000 */
[----:B------:R-:W-:Y:S01]  /*05a0*/  FADD R10, R23, R11 ;  /* 0x0000000b170a7221 */ /* 0x000fe20000000000 */
[----:B------:R-:W-:-:S02]  /*05b0*/  LEA.HI R21, R3, UR4, RZ, 0x1c ;  /* 0x0000000403157c11 */ /* 0x000fc4000f8fe0ff */
[C---:B------:R-:W-:Y:S02]  /*05c0*/  FSETP.GEU.AND P3, PT, R23.reuse, -R11, PT ;  /* 0x8000000b1700720b */ /* 0x040fe40003f6e000 */
[----:B------:R-:W-:Y:S02]  /*05d0*/  LEA.HI R3, R20, UR4, RZ, 0x1c ;  /* 0x0000000414037c11 */ /* 0x000fe4000f8fe0ff */
[----:B------:R-:W-:Y:S02]  /*05e0*/  FSEL R11, R6, RZ, P6 ;  /* 0x000000ff060b7208 */ /* 0x000fe40003000000 */
[C---:B------:R-:W-:Y:S01]  /*05f0*/  FSETP.GEU.AND P6, PT, R23.reuse, -R7, PT ;  /* 0x800000071700720b */ /* 0x040fe20003fce000 */
[----:B------:R-:W-:Y:S01]  /*0600*/  FADD R7, R23, R7 ;  /* 0x0000000717077221 */ /* 0x000fe20000000000 */
[----:B------:R-:W-:Y:S01]  /*0610*/  IMAD R21, R2, 0x4, R21 ;  /* 0x0000000402157824 */ /* 0x000fe200078e0215 */
[----:B------:R-:W-:Y:S01]  /*0620*/  FSEL R4, R4, RZ, P4 ;  /* 0x000000ff04047208 */ /* 0x000fe20002000000 */
[----:B------:R-:W-:-:S02]  /*0630*/  IMAD R3, R2, 0x4, R3 ;  /* 0x0000000402037824 */ /* 0x000fc400078e0203 */
[C---:B------:R-:W-:Y:S01]  /*0640*/  IMAD R20, R2.reuse, 0x4, R27 ;  /* 0x0000000402147824 */ /* 0x040fe200078e021b */
[----:B------:R-:W-:Y:S01]  /*0650*/  FSEL R7, R7, RZ, P6 ;  /* 0x000000ff07077208 */ /* 0x000fe20003000000 */
[----:B------:R-:W-:Y:S01]  /*0660*/  IMAD R2, R2, 0x4, R29 ;  /* 0x0000000402027824 */ /* 0x000fe200078e021d */
[C---:B------:R-:W-:Y:S01]  /*0670*/  FSETP.GEU.AND P4, PT, R22.reuse, -R14, PT ;  /* 0x8000000e1600720b */ /* 0x040fe20003f8e000 */
[----:B------:R-:W-:Y:S01]  /*0680*/  FADD R14, R22, R14 ;  /* 0x0000000e160e7221 */ /* 0x000fe20000000000 */
[----:B------:R-:W-:Y:S01]  /*0690*/  FSEL R27, R10, RZ, P3 ;  /* 0x000000ff0a1b7208 */ /* 0x000fe20001800000 */
[----:B------:R-:W-:Y:S01]  /*06a0*/  STS [R21], R4 ;  /* 0x0000000415007388 */ /* 0x000fe20000000800 */
[C---:B------:R-:W-:Y:S01]  /*06b0*/  FSETP.GEU.AND P3, PT, R23.reuse, -R15, PT ;  /* 0x8000000f1700720b */ /* 0x040fe20003f6e000 */
[----:B------:R-:W-:Y:S02]  /*06c0*/  FADD R15, R23, R15 ;  /* 0x0000000f170f7221 */ /* 0x000fe40000000000 */
[----:B------:R-:W-:Y:S01]  /*06d0*/  STS [R3+0x100], R28 ;  /* 0x0001001c03007388 */ /* 0x000fe20000000800 */
[C---:B------:R-:W-:Y:S01]  /*06e0*/  FSETP.GEU.AND P5, PT, R22.reuse, -R18, PT ;  /* 0x800000121600720b */ /* 0x040fe20003fae000 */
[----:B------:R-:W-:-:S02]  /*06f0*/  FADD R18, R22, R18 ;  /* 0x0000001216127221 */ /* 0x000fc40000000000 */
[----:B------:R-:W-:Y:S01]  /*0700*/  STS [R20+0x200], R11 ;  /* 0x0002000b14007388 */ /* 0x000fe20000000800 */
[C---:B------:R-:W-:Y:S01]  /*0710*/  FSETP.GEU.AND P6, PT, R23.reuse, -R19, PT ;  /* 0x800000131700720b */ /* 0x040fe20003fce000 */
[----:B------:R-:W-:Y:S01]  /*0720*/  FADD R19, R23, R19 ;  /* 0x0000001317137221 */ /* 0x000fe20000000000 */
[----:B------:R-:W-:Y:S01]  /*0730*/  FSEL R6, R13, RZ, P0 ;  /* 0x000000ff0d067208 */ /* 0x000fe20000000000 */
[----:B------:R2:W-:Y:S01]  /*0740*/  STS [R2+0x300], R7 ;  /* 0x0003000702007388 */ /* 0x0005e20000000800 */
[----:B------:R-:W-:-:S03]  /*0750*/  FSEL R13, R14, RZ, P4 ;  /* 0x000000ff0e0d7208 */ /* 0x000fc60002000000 */
[----:B------:R3:W-:Y:S01]  /*0760*/  STS [R21+0x40], R8 ;  /* 0x0000400815007388 */ /* 0x0007e20000000800 */
[----:B------:R-:W-:-:S03]  /*0770*/  FSEL R15, R15, RZ, P3 ;  /* 0x000000ff0f0f7208 */ /* 0x000fc60001800000 */
[----:B------:R-:W-:Y:S01]  /*0780*/  STS [R3+0x140], R26 ;  /* 0x0001401a03007388 */ /* 0x000fe20000000800 */
[----:B------:R-:W-:-:S03]  /*0790*/  FSEL R16, R16, RZ, P2 ;  /* 0x000000ff10107208 */ /* 0x000fc60001000000 */
[----:B------:R1:W-:Y:S01]  /*07a0*/  STS [R20+0x240], R9 ;  /* 0x0002400914007388 */ /* 0x0003e20000000800 */
[----:B--2---:R-:W-:Y:S02]  /*07b0*/  FSEL R7, R18, RZ, P5 ;  /* 0x000000ff12077208 */ /* 0x004fe40002800000 */
[----:B---3--:R-:W-:Y:S01]  /*07c0*/  FSEL R8, R17, RZ, P1 ;  /* 0x000000ff11087208 */ /* 0x008fe20000800000 */
[----:B------:R-:W-:Y:S01]  /*07d0*/  STS [R2+0x340], R27 ;  /* 0x0003401b02007388 */ /* 0x000fe20000000800 */
[----:B------:R-:W-:-:S03]  /*07e0*/  FSEL R19, R19, RZ, P6 ;  /* 0x000000ff13137208 */ /* 0x000fc60003000000 */
[----:B------:R-:W-:Y:S04]  /*07f0*/  STS [R21+0x80], R12 ;  /* 0x0000800c15007388 */ /* 0x000fe80000000800 */
[----:B------:R2:W-:Y:S04]  /*0800*/  STS [R3+0x180], R6 ;  /* 0x0001800603007388 */ /* 0x0005e80000000800 */
[----:B------:R-:W-:Y:S04]  /*0810*/  STS [R20+0x280], R13 ;  /* 0x0002800d14007388 */ /* 0x000fe80000000800 */
[----:B------:R-:W-:Y:S04]  /*0820*/  STS [R2+0x380], R15 ;  /* 0x0003800f02007388 */ /* 0x000fe80000000800 */
[----:B------:R-:W-:Y:S04]  /*0830*/  STS [R21+0xc0], R16 ;  /* 0x0000c01015007388 */ /* 0x000fe80000000800 */
[----:B------:R3:W-:Y:S01]  /*0840*/  STS [R3+0x1c0], R8 ;  /* 0x0001c00803007388 */ /* 0x0007e20000000800 */
[----:B-1----:R-:W-:-:S03]  /*0850*/  SHF.R.U32.HI R9, RZ, 0x4, R5 ;  /* 0x00000004ff097819 */ /* 0x002fc60000011605 */
[----:B------:R-:W-:Y:S01]  /*0860*/  STS [R20+0x2c0], R7 ;  /* 0x0002c00714007388 */ /* 0x000fe20000000800 */
[----:B------:R-:W-:-:S03]  /*0870*/  LOP3.LUT R4, R5, 0xff, RZ, 0xc0, !PT ;  /* 0x000000ff05047812 */ /* 0x000fc600078ec0ff */
[----:B------:R1:W-:Y:S01]  /*0880*/  STS [R2+0x3c0], R19 ;  /* 0x0003c01302007388 */ /* 0x0003e20000000800 */
[----:B------:R-:W-:Y:S02]  /*0890*/  LOP3.LUT R5, R9, 0xc, RZ, 0xc0, !PT ;  /* 0x0000000c09057812 */ /* 0x000fe400078ec0ff */
[C---:B--2---:R-:W-:Y:S02]  /*08a0*/  LOP3.LUT R6, R4.reuse, 0x100, RZ, 0xfc, !PT ;  /* 0x0000010004067812 */ /* 0x044fe400078efcff */
[C---:B------:R-:W-:Y:S02]  /*08b0*/  LOP3.LUT R9, R4.reuse, 0x200, RZ, 0xfc, !PT ;  /* 0x0000020004097812 */ /* 0x040fe400078efcff */
[----:B------:R-:W-:Y:S02]  /*08c0*/  SHF.R.U32.HI R6, RZ, 0x4, R6 ;  /* 0x00000004ff067819 */ /* 0x000fe40000011606 */
[----:B------:R-:W-:Y:S02]  /*08d0*/  SHF.R.U32.HI R9, RZ, 0x4, R9 ;  /* 0x00000004ff097819 */ /* 0x000fe40000011609 */
[----:B------:R-:W-:Y:S01]  /*08e0*/  LOP3.LUT R10, R4, 0x300, RZ, 0xfc, !PT ;  /* 0x00000300040a7812 */ /* 0x000fe200078efcff */
[----:B------:R-:W-:Y:S01]  /*08f0*/  VIADD R5, R5, UR4 ;  /* 0x0000000405057c36 */ /* 0x000fe20008000000 */
[----:B------:R-:W-:-:S02]  /*0900*/  LOP3.LUT R6, R6, 0x1c, RZ, 0xc0, !PT ;  /* 0x0000001c06067812 */ /* 0x000fc400078ec0ff */
[----:B------:R-:W-:Y:S02]  /*0910*/  LOP3.LUT R9, R9, 0x2c, RZ, 0xc0, !PT ;  /* 0x0000002c09097812 */ /* 0x000fe400078ec0ff */
[----:B---3--:R-:W-:Y:S02]  /*0920*/  SHF.R.U32.HI R8, RZ, 0x4, R10 ;  /* 0x00000004ff087819 */ /* 0x008fe4000001160a */
[----:B------:R-:W-:Y:S01]  /*0930*/  LOP3.LUT R11, R4, 0x400, RZ, 0xfc, !PT ;  /* 0x00000400040b7812 */ /* 0x000fe200078efcff */
[----:B------:R-:W-:Y:S01]  /*0940*/  VIADD R3, R6, UR4 ;  /* 0x0000000406037c36 */ /* 0x000fe20008000000 */
[----:B-1----:R-:W-:Y:S01]  /*0950*/  LOP3.LUT R2, R8, 0x3c, RZ, 0xc0, !PT ;  /* 0x0000003c08027812 */ /* 0x002fe200078ec0ff */
[C---:B------:R-:W-:Y:S01]  /*0960*/  IMAD R5, R4.reuse, 0x4, R5 ;  /* 0x0000000404057824 */ /* 0x040fe200078e0205 */
[----:B------:R-:W-:Y:S01]  /*0970*/  SHF.R.U32.HI R11, RZ, 0x4, R11 ;  /* 0x00000004ff0b7819 */ /* 0x000fe2000001160b */
[----:B------:R-:W-:Y:S01]  /*0980*/  VIADD R7, R9, UR4 ;  /* 0x0000000409077c36 */ /* 0x000fe20008000000 */
[----:B------:R-:W-:Y:S01]  /*0990*/  BAR.SYNC.DEFER_BLOCKING 0x0 ;  /* 0x0000000000007b1d */ /* 0x000fe20000010000 */
[C---:B------:R-:W-:Y:S01]  /*09a0*/  IMAD R10, R4.reuse, 0x4, R3 ;  /* 0x00000004040a7824 */ /* 0x040fe200078e0203 */
[----:B------:R-:W-:Y:S01]  /*09b0*/  LOP3.LUT R11, R11, 0x4c, RZ, 0xc0, !PT ;  /* 0x0000004c0b0b7812 */ /* 0x000fe200078ec0ff */
[----:B------:R-:W-:-:S02]  /*09c0*/  IMAD R8, R4, 0x4, R7 ;  /* 0x0000000404087824 */ /* 0x000fc400078e0207 */
[----:B------:R-:W-:Y:S02]  /*09d0*/  VIADD R7, R2, UR4 ;  /* 0x0000000402077c36 */ /* 0x000fe40008000000 */
[----:B------:R-:W-:Y:S01]  /*09e0*/  VIADD R11, R11, UR4 ;  /* 0x000000040b0b7c36 */ /* 0x000fe20008000000 */
[----:B------:R-:W1:Y:S01]  /*09f0*/  LDC.64 R2, c[0x0][0x220] ;  /* 0x00008800ff027b82 */ /* 0x000e620000000a00 */
[C---:B------:R-:W-:Y:S02]  /*0a00*/  IMAD R6, R4.reuse, 0x4, R7 ;  /* 0x0000000404067824 */ /* 0x040fe400078e0207 */
[----:B------:R-:W-:Y:S01]  /*0a10*/  IMAD R7, R4, 0x4, R11 ;  /* 0x0000000404077824 */ /* 0x000fe200078e020b */
[----:B------:R2:W3:Y:S04]  /*0a20*/  LDS R9, [R5] ;  /* 0x0000000005097984 */ /* 0x0004e80000000800 */
[----:B------:R-:W4:Y:S04]  /*0a30*/  LDS R10, [R10+0x400] ;  /* 0x000400000a0a7984 */ /* 0x000f280000000800 */
[----:B------:R-:W5:Y:S04]  /*0a40*/  LDS R8, [R8+0x800] ;  /* 0x0008000008087984 */ /* 0x000f680000000800 */
[----:B------:R-:W4:Y:S01]  /*0a50*/  LDS R6, [R6+0xc00] ;  /* 0x000c000006067984 */ /* 0x000f220000000800 */
[----:B------:R-:W-:-:S03]  /*0a60*/  SHF.R.U32.HI R12, RZ, 0x6, R24 ;  /* 0x00000006ff0c7819 */ /* 0x000fc60000011618 */
[----:B------:R-:W4:Y:S01]  /*0a70*/  LDS R7, [R7+0x1000] ;  /* 0x0010000007077984 */ /* 0x000f220000000800 */
[----:B--2---:R-:W-:Y:S02]  /*0a80*/  SGXT.U32 R5, R12, 0x2 ;  /* 0x000000020c05781a */ /* 0x004fe40000000000 */
[----:B------:R-:W-:Y:S02]  /*0a90*/  ISETP.GE.AND P0, PT, R25, 0xe1, PT ;  /* 0x000000e11900780c */ /* 0x000fe40003f06270 */
[----:B------:R-:W-:-:S04]  /*0aa0*/  LOP3.LUT R0, R0, R5, RZ, 0xfc, !PT ;  /* 0x0000000500007212 */ /* 0x000fc800078efcff */
[C---:B------:R-:W-:Y:S02]  /*0ab0*/  LOP3.LUT R5, R0.reuse, 0x4, RZ, 0xfc, !PT ;  /* 0x0000000400057812 */ /* 0x040fe400078efcff */
[C---:B------:R-:W-:Y:S02]  /*0ac0*/  ISETP.LT.AND P3, PT, R0.reuse, 0x100, !P0 ;  /* 0x000001000000780c */ /* 0x040fe40004761270 */
[C---:B------:R-:W-:Y:S02]  /*0ad0*/  LOP3.LUT R11, R0.reuse, 0x8, RZ, 0xfc, !PT ;  /* 0x00000008000b7812 */ /* 0x040fe400078efcff */
[----:B------:R-:W-:Y:S01]  /*0ae0*/  ISETP.LT.AND P2, PT, R5, 0x100, !P0 ;  /* 0x000001000500780c */ /* 0x000fe20004741270 */
[C---:B------:R-:W-:Y:S01]  /*0af0*/  IMAD R5, R0.reuse, 0xe1, R25 ;  /* 0x000000e100057824 */ /* 0x040fe200078e0219 */
[C---:B------:R-:W-:Y:S02]  /*0b00*/  LOP3.LUT R12, R0.reuse, 0xc, RZ, 0xfc, !PT ;  /* 0x0000000c000c7812 */ /* 0x040fe400078efcff */
[----:B------:R-:W-:-:S02]  /*0b10*/  LOP3.LUT R13, R0, 0x10, RZ, 0xfc, !PT ;  /* 0x00000010000d7812 */ /* 0x000fc400078efcff */
[----:B------:R-:W-:Y:S02]  /*0b20*/  ISETP.LT.AND P1, PT, R11, 0x100, !P0 ;  /* 0x000001000b00780c */ /* 0x000fe40004721270 */
[----:B------:R-:W-:Y:S02]  /*0b30*/  LOP3.LUT R11, R0, 0x14, RZ, 0xfc, !PT ;  /* 0x00000014000b7812 */ /* 0x000fe400078efcff */
[----:B------:R-:W-:Y:S02]  /*0b40*/  ISETP.LT.AND P6, PT, R12, 0x100, !P0 ;  /* 0x000001000c00780c */ /* 0x000fe400047c1270 */
[----:B------:R-:W-:Y:S01]  /*0b50*/  ISETP.LT.AND P5, PT, R13, 0x100, !P0 ;  /* 0x000001000d00780c */ /* 0x000fe200047a1270 */
[--C-:B-1----:R-:W-:Y:S01]  /*0b60*/  IMAD.WIDE R12, R5, 0x4, R2.reuse ;  /* 0x00000004050c7825 */ /* 0x102fe200078e0202 */
[----:B------:R-:W-:Y:S02]  /*0b70*/  ISETP.LT.AND P4, PT, R11, 0x100, !P0 ;  /* 0x000001000b00780c */ /* 0x000fe40004781270 */
[C---:B------:R-:W-:Y:S01]  /*0b80*/  LOP3.LUT R11, R0.reuse, 0x18, RZ, 0xfc, !PT ;  /* 0x00000018000b7812 */ /* 0x040fe200078efcff */
[C---:B------:R-:W-:Y:S01]  /*0b90*/  VIADD R15, R5.reuse, 0x384 ;  /* 0x00000384050f7836 */ /* 0x040fe20000000000 */
[----:B---3--:R1:W-:Y:S01]  /*0ba0*/  @P3 STG.E desc[UR6][R12.64], R9 ;  /* 0x000000090c003986 */ /* 0x0083e2000c101906 */
[----:B------:R-:W-:Y:S01]  /*0bb0*/  VIADD R17, R5, 0x708 ;  /* 0x0000070805117836 */ /* 0x000fe20000000000 */
[----:B------:R-:W-:Y:S01]  /*0bc0*/  ISETP.LT.AND P3, PT, R11, 0x100, !P0 ;  /* 0x000001000b00780c */ /* 0x000fe20004761270 */
[----:B------:R-:W-:Y:S01]  /*0bd0*/  IMAD.WIDE R14, R15, 0x4, R2 ;  /* 0x000000040f0e7825 */ /* 0x000fe200078e0202 */
[----:B------:R-:W-:-:S03]  /*0be0*/  LOP3.LUT R11, R0, 0x1c, RZ, 0xfc, !PT ;  /* 0x0000001c000b7812 */ /* 0x000fc600078efcff */
[----:B------:R-:W-:Y:S01]  /*0bf0*/  VIADD R19, R5, 0xa8c ;  /* 0x00000a8c05137836 */ /* 0x000fe20000000000 */
[----:B----4-:R-:W-:Y:S01]  /*0c00*/  @P2 STG.E desc[UR6][R14.64], R10 ;  /* 0x0000000a0e002986 */ /* 0x010fe2000c101906 */
[----:B------:R-:W-:Y:S01]  /*0c10*/  IMAD.WIDE R16, R17, 0x4, R2 ;  /* 0x0000000411107825 */ /* 0x000fe200078e0202 */
[----:B------:R-:W-:-:S03]  /*0c20*/  ISETP.LT.AND P2, PT, R11, 0x100, !P0 ;  /* 0x000001000b00780c */ /* 0x000fc60004741270 */
[--C-:B------:R-:W-:Y:S01]  /*0c30*/  IMAD.WIDE R18, R19, 0x4, R2.reuse ;  /* 0x0000000413127825 */ /* 0x100fe200078e0202 */
[C---:B------:R-:W-:Y:S02]  /*0c40*/  LOP3.LUT R11, R0.reuse, 0x20, RZ, 0xfc, !PT ;  /* 0x00000020000b7812 */ /* 0x040fe400078efcff */
[----:B-1----:R-:W-:Y:S01]  /*0c50*/  LOP3.LUT R9, R0, 0x24, RZ, 0xfc, !PT ;  /* 0x0000002400097812 */ /* 0x002fe200078efcff */
[----:B------:R-:W-:Y:S01]  /*0c60*/  VIADD R21, R5, 0xe10 ;  /* 0x00000e1005157836 */ /* 0x000fe20000000000 */
[----:B-----5:R1:W-:Y:S01]  /*0c70*/  @P1 STG.E desc[UR6][R16.64], R8 ;  /* 0x0000000810001986 */ /* 0x0203e2000c101906 */
[----:B------:R-:W-:Y:S02]  /*0c80*/  ISETP.LT.AND P1, PT, R11, 0x100, !P0 ;  /* 0x000001000b00780c */ /* 0x000fe40004721270 */
[----:B------:R-:W-:Y:S01]  /*0c90*/  IMAD.WIDE R12, R21, 0x4, R2 ;  /* 0x00000004150c7825 */ /* 0x000fe200078e0202 */
[----:B0-----:R-:W-:Y:S01]  /*0ca0*/  @P6 STG.E desc[UR6][R18.64], R6 ;  /* 0x0000000612006986 */ /* 0x001fe2000c101906 */
[----:B------:R-:W-:-:S02]  /*0cb0*/  ISETP.LT.AND P6, PT, R9, 0x100, !P0 ;  /* 0x000001000900780c */ /* 0x000fc400047c1270 */
[----:B------:R-:W-:Y:S02]  /*0cc0*/  LOP3.LUT R11, R0, 0x28, RZ, 0xfc, !PT ;  /* 0x00000028000b7812 */ /* 0x000fe400078efcff */
[C---:B------:R-:W-:Y:S02]  /*0cd0*/  LOP3.LUT R9, R4.reuse, 0x600, RZ, 0xfc, !PT ;  /* 0x0000060004097812 */ /* 0x040fe400078efcff */
[----:B-1----:R-:W-:Y:S01]  /*0ce0*/  LOP3.LUT R8, R4, 0x500, RZ, 0xfc, !PT ;  /* 0x0000050004087812 */ /* 0x002fe200078efcff */
[----:B------:R0:W-:Y:S01]  /*0cf0*/  @P5 STG.E desc[UR6][R12.64], R7 ;  /* 0x000000070c005986 */ /* 0x0001e2000c101906 */
[----:B------:R-:W-:Y:S02]  /*0d00*/  ISETP.LT.AND P5, PT, R11, 0x100, !P0 ;  /* 0x000001000b00780c */ /* 0x000fe400047a1270 */
[----:B------:R-:W-:Y:S02]  /*0d10*/  SHF.R.U32.HI R8, RZ, 0x4, R8 ;  /* 0x00000004ff087819 */ /* 0x000fe40000011608 */
[----:B------:R-:W-:-:S02]  /*0d20*/  SHF.R.U32.HI R10, RZ, 0x4, R9 ;  /* 0x00000004ff0a7819 */ /* 0x000fc40000011609 */
[C---:B------:R-:W-:Y:S02]  /*0d30*/  LOP3.LUT R11, R4.reuse, 0x700, RZ, 0xfc, !PT ;  /* 0x00000700040b7812 */ /* 0x040fe400078efcff */
[----:B------:R-:W-:Y:S02]  /*0d40*/  LOP3.LUT R14, R4, 0x800, RZ, 0xfc, !PT ;  /* 0x00000800040e7812 */ /* 0x000fe400078efcff */
[----:B------:R-:W-:Y:S02]  /*0d50*/  LOP3.LUT R9, R8, 0x5c, RZ, 0xc0, !PT ;  /* 0x0000005c08097812 */ /* 0x000fe400078ec0ff */
[----:B------:R-:W-:Y:S02]  /*0d60*/  LOP3.LUT R10, R10, 0x6c, RZ, 0xc0, !PT ;  /* 0x0000006c0a0a7812 */ /* 0x000fe400078ec0ff */
[----:B0-----:R-:W-:Y:S01]  /*0d70*/  SHF.R.U32.HI R12, RZ, 0x4, R11 ;  /* 0x00000004ff0c7819 */ /* 0x001fe2000001160b */
[----:B------:R-:W-:Y:S01]  /*0d80*/  VIADD R9, R9, UR4 ;  /* 0x0000000409097c36 */ /* 0x000fe20008000000 */
[----:B------:R-:W-:Y:S01]  /*0d90*/  SHF.R.U32.HI R8, RZ, 0x4, R14 ;  /* 0x00000004ff087819 */ /* 0x000fe2000001160e */
[----:B------:R-:W-:Y:S01]  /*0da0*/  VIADD R11, R10, UR4 ;  /* 0x000000040a0b7c36 */ /* 0x000fe20008000000 */
[----:B------:R-:W-:-:S02]  /*0db0*/  LOP3.LUT R7, R4, 0xd00, RZ, 0xfc, !PT ;  /* 0x00000d0004077812 */ /* 0x000fc400078efcff */
[----:B------:R-:W-:Y:S01]  /*0dc0*/  LOP3.LUT R12, R12, 0x7c, RZ, 0xc0, !PT ;  /* 0x0000007c0c0c7812 */ /* 0x000fe200078ec0ff */
[C---:B------:R-:W-:Y:S01]  /*0dd0*/  IMAD R9, R4.reuse, 0x4, R9 ;  /* 0x0000000404097824 */ /* 0x040fe200078e0209 */
[----:B------:R-:W-:Y:S02]  /*0de0*/  LOP3.LUT R15, R4, 0x900, RZ, 0xfc, !PT ;  /* 0x00000900040f7812 */ /* 0x000fe400078efcff */
[----:B------:R-:W-:Y:S02]  /*0df0*/  LOP3.LUT R8, R8, 0x8c, RZ, 0xc0, !PT ;  /* 0x0000008c08087812 */ /* 0x000fe400078ec0ff */
[C---:B------:R-:W-:Y:S01]  /*0e00*/  LOP3.LUT R16, R4.reuse, 0xa00, RZ, 0xfc, !PT ;  /* 0x00000a0004107812 */ /* 0x040fe200078efcff */
[C---:B------:R-:W-:Y:S01]  /*0e10*/  IMAD R11, R4.reuse, 0x4, R11 ;  /* 0x00000004040b7824 */ /* 0x040fe200078e020b */
[C---:B------:R-:W-:Y:S02]  /*0e20*/  LOP3.LUT R17, R4.reuse, 0xb00, RZ, 0xfc, !PT ;  /* 0x00000b0004117812 */ /* 0x040fe400078efcff */
[----:B------:R-:W-:-:S02]  /*0e30*/  LOP3.LUT R18, R4, 0xc00, RZ, 0xfc, !PT ;  /* 0x00000c0004127812 */ /* 0x000fc400078efcff */
[----:B------:R-:W-:Y:S01]  /*0e40*/  SHF.R.U32.HI R10, RZ, 0x4, R7 ;  /* 0x00000004ff0a7819 */ /* 0x000fe20000011607 */
[----:B------:R-:W-:Y:S01]  /*0e50*/  VIADD R7, R12, UR4 ;  /* 0x000000040c077c36 */ /* 0x000fe20008000000 */
[----:B------:R-:W-:Y:S01]  /*0e60*/  LOP3.LUT R6, R4, 0xe00, RZ, 0xfc, !PT ;  /* 0x00000e0004067812 */ /* 0x000fe200078efcff */
[----:B------:R-:W-:Y:S01]  /*0e70*/  VIADD R13, R8, UR4 ;  /* 0x00000004080d7c36 */ /* 0x000fe20008000000 */
[----:B------:R-:W-:Y:S01]  /*0e80*/  SHF.R.U32.HI R15, RZ, 0x4, R15 ;  /* 0x00000004ff0f7819 */ /* 0x000fe2000001160f */
[----:B------:R-:W0:Y:S01]  /*0e90*/  LDS R21, [R9+0x1400] ;  /* 0x0014000009157984 */ /* 0x000e220000000800 */
[----:B------:R-:W-:Y:S02]  /*0ea0*/  SHF.R.U32.HI R16, RZ, 0x4, R16 ;  /* 0x00000004ff107819 */ /* 0x000fe40000011610 */
[----:B------:R-:W-:Y:S01]  /*0eb0*/  SHF.R.U32.HI R17, RZ, 0x4, R17 ;  /* 0x00000004ff117819 */ /* 0x000fe20000011611 */
[----:B------:R1:W2:Y:S01]  /*0ec0*/  LDS R23, [R11+0x1800] ;  /* 0x001800000b177984 */ /* 0x0002a20000000800 */
[----:B------:R-:W-:Y:S01]  /*0ed0*/  SHF.R.U32.HI R18, RZ, 0x4, R18 ;  /* 0x00000004ff127819 */ /* 0x000fe20000011612 */
[C---:B------:R-:W-:Y:S01]  /*0ee0*/  IMAD R7, R4.reuse, 0x4, R7 ;  /* 0x0000000404077824 */ /* 0x040fe200078e0207 */
[----:B------:R-:W-:Y:S01]  /*0ef0*/  SHF.R.U32.HI R12, RZ, 0x4, R6 ;  /* 0x00000004ff0c7819 */ /* 0x000fe20000011606 */
[----:B------:R-:W-:Y:S01]  /*0f00*/  IMAD R13, R4, 0x4, R13 ;  /* 0x00000004040d7824 */ /* 0x000fe200078e020d */
[----:B------:R-:W-:-:S02]  /*0f10*/  LOP3.LUT R15, R15, 0x9c, RZ, 0xc0, !PT ;  /* 0x0000009c0f0f7812 */ /* 0x000fc400078ec0ff */
[----:B------:R-:W-:Y:S01]  /*0f20*/  LOP3.LUT R6, R16, 0xac, RZ, 0xc0, !PT ;  /* 0x000000ac10067812 */ /* 0x000fe200078ec0ff */
[----:B------:R3:W4:Y:S01]  /*0f30*/  LDS R25, [R7+0x1c00] ;  /* 0x001c000007197984 */ /* 0x0007220000000800 */
[----:B------:R-:W-:Y:S02]  /*0f40*/  LOP3.LUT R17, R17, 0xbc, RZ, 0xc0, !PT ;  /* 0x000000bc11117812 */ /* 0x000fe400078ec0ff */
[----:B------:R-:W-:Y:S01]  /*0f50*/  LOP3.LUT R18, R18, 0xcc, RZ, 0xc0, !PT ;  /* 0x000000cc12127812 */ /* 0x000fe200078ec0ff */
[----:B------:R-:W-:Y:S01]  /*0f60*/  VIADD R15, R15, UR4 ;  /* 0x000000040f0f7c36 */ /* 0x000fe20008000000 */
[----:B------:R-:W-:Y:S01]  /*0f70*/  LOP3.LUT R10, R10, 0xdc, RZ, 0xc0, !PT ;  /* 0x000000dc0a0a7812 */ /* 0x000fe200078ec0ff */
[----:B-1----:R-:W-:Y:S01]  /*0f80*/  VIADD R11, R6, UR4 ;  /* 0x00000004060b7c36 */ /* 0x002fe20008000000 */
[----:B------:R-:W-:Y:S01]  /*0f90*/  LOP3.LUT R12, R12, 0xec, RZ, 0xc0, !PT ;  /* 0x000000ec0c0c7812 */ /* 0x000fe200078ec0ff */
[----:B------:R-:W1:Y:S01]  /*0fa0*/  LDS R19, [R13+0x2000] ;  /* 0x002000000d137984 */ /* 0x000e620000000800 */
[----:B------:R-:W-:-:S02]  /*0fb0*/  VIADD R17, R17, UR4 ;  /* 0x0000000411117c36 */ /* 0x000fc40008000000 */
[----:B------:R-:W-:Y:S02]  /*0fc0*/  VIADD R27, R18, UR4 ;  /* 0x00000004121b7c36 */ /* 0x000fe40008000000 */
[----:B------:R-:W-:Y:S02]  /*0fd0*/  IMAD R15, R4, 0x4, R15 ;  /* 0x00000004040f7824 */ /* 0x000fe400078e020f */
[----:B------:R-:W-:Y:S02]  /*0fe0*/  VIADD R29, R10, UR4 ;  /* 0x000000040a1d7c36 */ /* 0x000fe40008000000 */
[----:B------:R-:W-:Y:S02]  /*0ff0*/  VIADD R6, R12, UR4 ;  /* 0x000000040c067c36 */ /* 0x000fe40008000000 */
[C---:B------:R-:W-:Y:S01]  /*1000*/  IMAD R20, R4.reuse, 0x4, R11 ;  /* 0x0000000404147824 */ /* 0x040fe200078e020b */
[----:B------:R-:W5:Y:S01]  /*1010*/  LDS R15, [R15+0x2400] ;  /* 0x002400000f0f7984 */ /* 0x000f620000000800 */
[----:B------:R-:W-:-:S02]  /*1020*/  IMAD R11, R4, 0x4, R17 ;  /* 0x00000004040b7824 */ /* 0x000fc400078e0211 */
[C---:B------:R-:W-:Y:S01]  /*1030*/  IMAD R14, R4.reuse, 0x4, R27 ;  /* 0x00000004040e7824 */ /* 0x040fe200078e021b */
[----:B------:R-:W1:Y:S01]  /*1040*/  LDS R13, [R20+0x2800] ;  /* 0x00280000140d7984 */ /* 0x000e620000000800 */
[C---:B------:R-:W-:Y:S02]  /*1050*/  IMAD R12, R4.reuse, 0x4, R29 ;  /* 0x00000004040c7824 */ /* 0x040fe400078e021d */
[C---:B------:R-:W-:Y:S01]  /*1060*/  IMAD R10, R4.reuse, 0x4, R6 ;  /* 0x00000004040a7824 */ /* 0x040fe200078e0206 */
[----:B------:R-:W1:Y:S04]  /*1070*/  LDS R11, [R11+0x2c00] ;  /* 0x002c00000b0b7984 */ /* 0x000e680000000800 */
[----:B------:R-:W1:Y:S04]  /*1080*/  LDS R14, [R14+0x3000] ;  /* 0x003000000e0e7984 */ /* 0x000e680000000800 */
[----:B------:R-:W5:Y:S04]  /*1090*/  LDS R12, [R12+0x3400] ;  /* 0x003400000c0c7984 */ /* 0x000f680000000800 */
[----:B------:R-:W5:Y:S01]  /*10a0*/  LDS R10, [R10+0x3800] ;  /* 0x003800000a0a7984 */ /* 0x000f620000000800 */
[C---:B---3--:R-:W-:Y:S01]  /*10b0*/  VIADD R7, R5.reuse, 0x1194 ;  /* 0x0000119405077836 */ /* 0x048fe20000000000 */
[----:B------:R-:W-:Y:S01]  /*10c0*/  LOP3.LUT R22, R4, 0xf00, RZ, 0xfc, !PT ;  /* 0x00000f0004167812 */ /* 0x000fe200078efcff */
[----:B------:R-:W-:-:S02]  /*10d0*/  VIADD R9, R5, 0x1518 ;  /* 0x0000151805097836 */ /* 0x000fc40000000000 */
[----:B------:R-:W-:Y:S01]  /*10e0*/  IMAD.WIDE R6, R7, 0x4, R2 ;  /* 0x0000000407067825 */ /* 0x000fe200078e0202 */
[----:B------:R-:W-:Y:S02]  /*10f0*/  SHF.R.U32.HI R22, RZ, 0x4, R22 ;  /* 0x00000004ff167819 */ /* 0x000fe40000011616 */
[C---:B------:R-:W-:Y:S01]  /*1100*/  LOP3.LUT R16, R0.reuse, 0x2c, RZ, 0xfc, !PT ;  /* 0x0000002c00107812 */ /* 0x040fe200078efcff */
[--C-:B------:R-:W-:Y:S01]  /*1110*/  IMAD.WIDE R8, R9, 0x4, R2.reuse ;  /* 0x0000000409087825 */ /* 0x100fe200078e0202 */
[----:B------:R-:W-:Y:S01]  /*1120*/  LOP3.LUT R18, R0, 0x30, RZ, 0xfc, !PT ;  /* 0x0000003000127812 */ /* 0x000fe200078efcff */
[----:B0-----:R0:W-:Y:S01]  /*1130*/  @P4 STG.E desc[UR6][R6.64], R21 ;  /* 0x0000001506004986 */ /* 0x0011e2000c101906 */
[----:B------:R-:W-:Y:S01]  /*1140*/  LOP3.LUT R22, R22, 0xfc, RZ, 0xc0, !PT ;  /* 0x000000fc16167812 */ /* 0x000fe200078ec0ff */
[C---:B------:R-:W-:Y:S02]  /*1150*/  VIADD R17, R5.reuse, 0x189c ;  /* 0x0000189c05117836 */ /* 0x040fe40000000000 */
[----:B------:R-:W-:Y:S01]  /*1160*/  VIADD R27, R5, 0x1c20 ;  /* 0x00001c20051b7836 */ /* 0x000fe20000000000 */
[----:B------:R-:W-:Y:S01]  /*1170*/  ISETP.LT.AND P4, PT, R16, 0x100, !P0 ;  /* 0x000001001000780c */ /* 0x000fe20004781270 */
[----:B--2---:R2:W-:Y:S01]  /*1180*/  @P3 STG.E desc[UR6][R8.64], R23 ;  /* 0x0000001708003986 */ /* 0x0045e2000c101906 */
[----:B------:R-:W-:Y:S01]  /*1190*/  IMAD.WIDE R16, R17, 0x4, R2 ;  /* 0x0000000411107825 */ /* 0x000fe200078e0202 */
[----:B------:R-:W-:-:S02]  /*11a0*/  ISETP.LT.AND P3, PT, R18, 0x100, !P0 ;  /* 0x000001001200780c */ /* 0x000fc40004761270 */
[----:B------:R-:W-:Y:S01]  /*11b0*/  LOP3.LUT R18, R0, 0x34, RZ, 0xfc, !PT ;  /* 0x0000003400127812 */ /* 0x000fe200078efcff */
[----:B0-----:R-:W-:Y:S01]  /*11c0*/  IMAD.WIDE R6, R27, 0x4, R2 ;  /* 0x000000041b067825 */ /* 0x001fe200078e0202 */
[----:B----4-:R0:W-:Y:S02]  /*11d0*/  @P2 STG.E desc[UR6][R16.64], R25 ;  /* 0x0000001910002986 */ /* 0x0101e4000c101906 */
[----:B------:R-:W-:Y:S01]  /*11e0*/  ISETP.LT.AND P2, PT, R18, 0x100, !P0 ;  /* 0x000001001200780c */ /* 0x000fe20004741270 */
[----:B--2---:R-:W-:Y:S01]  /*11f0*/  VIADD R9, R22, UR4 ;  /* 0x0000000416097c36 */ /* 0x004fe20008000000 */
[C---:B------:R-:W-:Y:S02]  /*1200*/  LOP3.LUT R8, R0.reuse, 0x38, RZ, 0xfc, !PT ;  /* 0x0000003800087812 */ /* 0x040fe400078efcff */
[----:B------:R-:W-:Y:S01]  /*1210*/  LOP3.LUT R0, R0, 0x3c, RZ, 0xfc, !PT ;  /* 0x0000003c00007812 */ /* 0x000fe200078efcff */
[C---:B------:R-:W-:Y:S01]  /*1220*/  VIADD R21, R5.reuse, 0x1fa4 ;  /* 0x00001fa405157836 */ /* 0x040fe20000000000 */
[----:B-1----:R1:W-:Y:S01]  /*1230*/  @P1 STG.E desc[UR6][R6.64], R19 ;  /* 0x0000001306001986 */ /* 0x0023e2000c101906 */
[----:B------:R-:W-:Y:S01]  /*1240*/  IMAD R4, R4, 0x4, R9 ;  /* 0x0000000404047824 */ /* 0x000fe200078e0209 */
[----:B------:R-:W-:Y:S01]  /*1250*/  ISETP.LT.AND P1, PT, R8, 0x100, !P0 ;  /* 0x000001000800780c */ /* 0x000fe20004721270 */
[C---:B------:R-:W-:Y:S01]  /*1260*/  VIADD R9, R5.reuse, 0x2328 ;  /* 0x0000232805097836 */ /* 0x040fe20000000000 */
[----:B------:R-:W-:Y:S01]  /*1270*/  ISETP.LT.AND P0, PT, R0, 0x100, !P0 ;  /* 0x000001000000780c */ /* 0x000fe20004701270 */
[----:B0-----:R-:W-:-:S02]  /*1280*/  VIADD R17, R5, 0x26ac ;  /* 0x000026ac05117836 */ /* 0x001fc40000000000 */
[----:B------:R-:W-:Y:S02]  /*1290*/  VIADD R23, R5, 0x2a30 ;  /* 0x00002a3005177836 */ /* 0x000fe40000000000 */
[----:B------:R-:W-:-:S04]  /*12a0*/  IMAD.WIDE R20, R21, 0x4, R2 ;  /* 0x0000000415147825 */ /* 0x000fc800078e0202 */
[C---:B------:R-:W-:Y:S02]  /*12b0*/  VIADD R25, R5.reuse, 0x2db4 ;  /* 0x00002db405197836 */ /* 0x040fe40000000000 */
[----:B------:R-:W-:Y:S02]  /*12c0*/  VIADD R27, R5, 0x3138 ;  /* 0x00003138051b7836 */ /* 0x000fe40000000000 */
[--C-:B------:R-:W-:Y:S01]  /*12d0*/  IMAD.WIDE R8, R9, 0x4, R2.reuse ;  /* 0x0000000409087825 */ /* 0x100fe200078e0202 */
[----:B-----5:R0:W-:Y:S03]  /*12e0*/  @P6 STG.E desc[UR6][R20.64], R15 ;  /* 0x0000000f14006986 */ /* 0x0201e6000c101906 */
[--C-:B-1----:R-:W-:Y:S01]  /*12f0*/  IMAD.WIDE R6, R17, 0x4, R2.reuse ;  /* 0x0000000411067825 */ /* 0x102fe200078e0202 */
[----:B------:R0:W-:Y:S03]  /*1300*/  @P5 STG.E desc[UR6][R8.64], R13 ;  /* 0x0000000d08005986 */ /* 0x0001e6000c101906 */
[--C-:B------:R-:W-:Y:S01]  /*1310*/  IMAD.WIDE R16, R23, 0x4, R2.reuse ;  /* 0x0000000417107825 */ /* 0x100fe200078e0202 */
[----:B------:R0:W-:Y:S03]  /*1320*/  @P4 STG.E desc[UR6][R6.64], R11 ;  /* 0x0000000b06004986 */ /* 0x0001e6000c101906 */
[--C-:B------:R-:W-:Y:S01]  /*1330*/  IMAD.WIDE R18, R25, 0x4, R2.reuse ;  /* 0x0000000419127825 */ /* 0x100fe200078e0202 */
[----:B------:R0:W-:Y:S03]  /*1340*/  @P3 STG.E desc[UR6][R16.64], R14 ;  /* 0x0000000e10003986 */ /* 0x0001e6000c101906 */
[----:B------:R-:W-:Y:S01]  /*1350*/  IMAD.WIDE R22, R27, 0x4, R2 ;  /* 0x000000041b167825 */ /* 0x000fe200078e0202 */
[----:B------:R0:W-:Y:S04]  /*1360*/  @P2 STG.E desc[UR6][R18.64], R12 ;  /* 0x0000000c12002986 */ /* 0x0001e8000c101906 */
[----:B------:R0:W-:Y:S02]  /*1370*/  @P1 STG.E desc[UR6][R22.64], R10 ;  /* 0x0000000a16001986 */ /* 0x0001e4000c101906 */
[----:B0-----:R-:W-:Y:S05]  /*1380*/  @!P0 EXIT ;  /* 0x000000000000894d */ /* 0x001fea0003800000 */
[----:B0-----:R-:W0:Y:S01]  /*1390*/  LDS R7, [R4+0x3c00] ;  /* 0x003c000004077984 */ /* 0x001e220000000800 */
[----:B------:R-:W-:-:S04]  /*13a0*/  VIADD R5, R5, 0x34bc ;  /* 0x000034bc05057836 */ /* 0x000fc80000000000 */
[----:B------:R-:W-:-:S05]  /*13b0*/  IMAD.WIDE R2, R5, 0x4, R2 ;  /* 0x0000000405027825 */ /* 0x000fca00078e0202 */
[----:B0-----:R-:W-:Y:S01]  /*13c0*/  STG.E desc[UR6][R2.64], R7 ;  /* 0x0000000702007986 */ /* 0x001fe2000c101906 */
[----:B------:R-:W-:Y:S05]  /*13d0*/  EXIT ;  /* 0x000000000000794d */ /* 0x000fea0003800000 */
.L_x_0:
[----:B------:R-:W-:-:S00]  /*13e0*/  BRA `(.L_x_0) ;  /* 0xfffffffc00fc7947 */ /* 0x000fc0000383ffff */
[----:B------:R-:W-:-:S00]  /*13f0*/  NOP ;  /* 0x0000000000007918 */ /* 0x000fc00000000000 */
        /* <DEDUP_REMOVED lines=8> */
.L_x_1:


//--------------------- .nv.shared.triton_poi_fused_convolution_relu_6 --------------------------
	.section	.nv.shared.triton_poi_fused_convolution_relu_6,"aw",@nobits
	.sectionflags	@""
	.align	16
	.zero		1024


//--------------------- .nv.constant0.triton_poi_fused_convolution_relu_6 --------------------------
	.section	.nv.constant0.triton_poi_fused_convolution_relu_6,"a",@progbits
	.sectionflags	@""
	.align	4
.nv.constant0.triton_poi_fused_convolution_relu_6:
	.zero		560
